	.headerflags	@"EF_CUDA_TEXMODE_UNIFIED EF_CUDA_64BIT_ADDRESS EF_CUDA_SM86 EF_CUDA_VIRTUAL_SM(EF_CUDA_SM86)"
	.elftype	@"ET_EXEC"


//--------------------- .nv.info                  --------------------------
	.section	.nv.info,"",@"SHT_CUDA_INFO"
	.align	4


	//----- nvinfo : EIATTR_REGCOUNT
	.align		4
        /*0000*/ 	.byte	0x04, 0x2f
        /*0002*/ 	.short	(.L_1 - .L_0)
	.align		4
.L_0:
        /*0004*/ 	.word	index@(tvmgen_default_fused_nn_dense_kernel)
        /*0008*/ 	.word	0x0000000b


	//----- nvinfo : EIATTR_MAX_STACK_SIZE
	.align		4
.L_1:
        /*000c*/ 	.byte	0x04, 0x23
        /*000e*/ 	.short	(.L_3 - .L_2)
	.align		4
.L_2:
        /*0010*/ 	.word	index@(tvmgen_default_fused_nn_dense_kernel)
        /*0014*/ 	.word	0x00000000


	//----- nvinfo : EIATTR_MIN_STACK_SIZE
	.align		4
.L_3:
        /*0018*/ 	.byte	0x04, 0x12
        /*001a*/ 	.short	(.L_5 - .L_4)
	.align		4
.L_4:
        /*001c*/ 	.word	index@(tvmgen_default_fused_nn_dense_kernel)
        /*0020*/ 	.word	0x00000000


	//----- nvinfo : EIATTR_FRAME_SIZE
	.align		4
.L_5:
        /*0024*/ 	.byte	0x04, 0x11
        /*0026*/ 	.short	(.L_7 - .L_6)
	.align		4
.L_6:
        /*0028*/ 	.word	index@(tvmgen_default_fused_nn_dense_kernel)
        /*002c*/ 	.word	0x00000000


	//----- nvinfo : EIATTR_REGCOUNT
	.align		4
.L_7:
        /*0030*/ 	.byte	0x04, 0x2f
        /*0032*/ 	.short	(.L_9 - .L_8)
	.align		4
.L_8:
        /*0034*/ 	.word	index@(tvmgen_default_fused_nn_dense_1_kernel)
        /*0038*/ 	.word	0x0000000b


	//----- nvinfo : EIATTR_MAX_STACK_SIZE
	.align		4
.L_9:
        /*003c*/ 	.byte	0x04, 0x23
        /*003e*/ 	.short	(.L_11 - .L_10)
	.align		4
.L_10:
        /*0040*/ 	.word	index@(tvmgen_default_fused_nn_dense_1_kernel)
        /*0044*/ 	.word	0x00000000


	//----- nvinfo : EIATTR_MIN_STACK_SIZE
	.align		4
.L_11:
        /*0048*/ 	.byte	0x04, 0x12
        /*004a*/ 	.short	(.L_13 - .L_12)
	.align		4
.L_12:
        /*004c*/ 	.word	index@(tvmgen_default_fused_nn_dense_1_kernel)
        /*0050*/ 	.word	0x00000000


	//----- nvinfo : EIATTR_FRAME_SIZE
	.align		4
.L_13:
        /*0054*/ 	.byte	0x04, 0x11
        /*0056*/ 	.short	(.L_15 - .L_14)
	.align		4
.L_14:
        /*0058*/ 	.word	index@(tvmgen_default_fused_nn_dense_1_kernel)
        /*005c*/ 	.word	0x00000000
.L_15:


//--------------------- .nv.info.tvmgen_default_fused_nn_dense_1_kernel --------------------------
	.section	.nv.info.tvmgen_default_fused_nn_dense_1_kernel,"",@"SHT_CUDA_INFO"
	.align	4


	//----- nvinfo : EIATTR_CUDA_API_VERSION
	.align		4
        /*0000*/ 	.byte	0x04, 0x37
        /*0002*/ 	.short	(.L_17 - .L_16)
.L_16:
        /*0004*/ 	.word	0x00000073


	//----- nvinfo : EIATTR_SW2861232_WAR
	.align		4
.L_17:
        /*0008*/ 	.byte	0x01, 0x35
	.zero		2


	//----- nvinfo : EIATTR_PARAM_CBANK
	.align		4
        /*000c*/ 	.byte	0x04, 0x0a
        /*000e*/ 	.short	(.L_19 - .L_18)
	.align		4
.L_18:
        /*0010*/ 	.word	index@(.nv.constant0.tvmgen_default_fused_nn_dense_1_kernel)
        /*0014*/ 	.short	0x0160
        /*0016*/ 	.short	0x0018


	//----- nvinfo : EIATTR_CBANK_PARAM_SIZE
	.align		4
.L_19:
        /*0018*/ 	.byte	0x03, 0x19
        /*001a*/ 	.short	0x0018


	//----- nvinfo : EIATTR_KPARAM_INFO
	.align		4
        /*001c*/ 	.byte	0x04, 0x17
        /*001e*/ 	.short	(.L_21 - .L_20)
.L_20:
        /*0020*/ 	.word	0x00000000
        /*0024*/ 	.short	0x0002
        /*0026*/ 	.short	0x0010
        /*0028*/ 	.byte	0x00, 0xf0, 0x21, 0x00


	//----- nvinfo : EIATTR_KPARAM_INFO
	.align		4
.L_21:
        /*002c*/ 	.byte	0x04, 0x17
        /*002e*/ 	.short	(.L_23 - .L_22)
.L_22:
        /*0030*/ 	.word	0x00000000
        /*0034*/ 	.short	0x0001
        /*0036*/ 	.short	0x0008
        /*0038*/ 	.byte	0x00, 0xf0, 0x21, 0x00


	//----- nvinfo : EIATTR_KPARAM_INFO
	.align		4
.L_23:
        /*003c*/ 	.byte	0x04, 0x17
        /*003e*/ 	.short	(.L_25 - .L_24)
.L_24:
        /*0040*/ 	.word	0x00000000
        /*0044*/ 	.short	0x0000
        /*0046*/ 	.short	0x0000
        /*0048*/ 	.byte	0x00, 0xf0, 0x21, 0x00


	//----- nvinfo : EIATTR_MAXREG_COUNT
	.align		4
.L_25:
        /*004c*/ 	.byte	0x03, 0x1b
        /*004e*/ 	.short	0x00ff


	//----- nvinfo : EIATTR_COOP_GROUP_INSTR_OFFSETS
	.align		4
        /*0050*/ 	.byte	0x04, 0x28
        /*0052*/ 	.short	(.L_27 - .L_26)


	//   ....[0]....
.L_26:
        /*0054*/ 	.word	0x00000100


	//   ....[1]....
        /*0058*/ 	.word	0x00000150


	//   ....[2]....
        /*005c*/ 	.word	0x00000170


	//   ....[3]....
        /*0060*/ 	.word	0x00000190


	//   ....[4]....
        /*0064*/ 	.word	0x000001b0


	//   ....[5]....
        /*0068*/ 	.word	0x00000210


	//----- nvinfo : EIATTR_EXIT_INSTR_OFFSETS
	.align		4
.L_27:
        /*006c*/ 	.byte	0x04, 0x1c
        /*006e*/ 	.short	(.L_29 - .L_28)


	//   ....[0]....
.L_28:
        /*0070*/ 	.word	0x00000250


	//   ....[1]....
        /*0074*/ 	.word	0x000002b0


	//----- nvinfo : EIATTR_MAX_THREADS
	.align		4
.L_29:
        /*0078*/ 	.byte	0x04, 0x05
        /*007a*/ 	.short	(.L_31 - .L_30)
.L_30:
        /*007c*/ 	.word	0x00000040
        /*0080*/ 	.word	0x00000001
        /*0084*/ 	.word	0x00000001


	//----- nvinfo : EIATTR_CRS_STACK_SIZE
	.align		4
.L_31:
        /*0088*/ 	.byte	0x04, 0x1e
        /*008a*/ 	.short	(.L_33 - .L_32)
.L_32:
        /*008c*/ 	.word	0x00000000
.L_33:


//--------------------- .nv.info.tvmgen_default_fused_nn_dense_kernel --------------------------
	.section	.nv.info.tvmgen_default_fused_nn_dense_kernel,"",@"SHT_CUDA_INFO"
	.align	4


	//----- nvinfo : EIATTR_CUDA_API_VERSION
	.align		4
        /*0000*/ 	.byte	0x04, 0x37
        /*0002*/ 	.short	(.L_35 - .L_34)
.L_34:
        /*0004*/ 	.word	0x00000073


	//----- nvinfo : EIATTR_SW2861232_WAR
	.align		4
.L_35:
        /*0008*/ 	.byte	0x01, 0x35
	.zero		2


	//----- nvinfo : EIATTR_PARAM_CBANK
	.align		4
        /*000c*/ 	.byte	0x04, 0x0a
        /*000e*/ 	.short	(.L_37 - .L_36)
	.align		4
.L_36:
        /*0010*/ 	.word	index@(.nv.constant0.tvmgen_default_fused_nn_dense_kernel)
        /*0014*/ 	.short	0x0160
        /*0016*/ 	.short	0x0018


	//----- nvinfo : EIATTR_CBANK_PARAM_SIZE
	.align		4
.L_37:
        /*0018*/ 	.byte	0x03, 0x19
        /*001a*/ 	.short	0x0018


	//----- nvinfo : EIATTR_KPARAM_INFO
	.align		4
        /*001c*/ 	.byte	0x04, 0x17
        /*001e*/ 	.short	(.L_39 - .L_38)
.L_38:
        /*0020*/ 	.word	0x00000000
        /*0024*/ 	.short	0x0002
        /*0026*/ 	.short	0x0010
        /*0028*/ 	.byte	0x00, 0xf0, 0x21, 0x00


	//----- nvinfo : EIATTR_KPARAM_INFO
	.align		4
.L_39:
        /*002c*/ 	.byte	0x04, 0x17
        /*002e*/ 	.short	(.L_41 - .L_40)
.L_40:
        /*0030*/ 	.word	0x00000000
        /*0034*/ 	.short	0x0001
        /*0036*/ 	.short	0x0008
        /*0038*/ 	.byte	0x00, 0xf0, 0x21, 0x00


	//----- nvinfo : EIATTR_KPARAM_INFO
	.align		4
.L_41:
        /*003c*/ 	.byte	0x04, 0x17
        /*003e*/ 	.short	(.L_43 - .L_42)
.L_42:
        /*0040*/ 	.word	0x00000000
        /*0044*/ 	.short	0x0000
        /*0046*/ 	.short	0x0000
        /*0048*/ 	.byte	0x00, 0xf0, 0x21, 0x00


	//----- nvinfo : EIATTR_MAXREG_COUNT
	.align		4
.L_43:
        /*004c*/ 	.byte	0x03, 0x1b
        /*004e*/ 	.short	0x00ff


	//----- nvinfo : EIATTR_COOP_GROUP_INSTR_OFFSETS
	.align		4
        /*0050*/ 	.byte	0x04, 0x28
        /*0052*/ 	.short	(.L_45 - .L_44)


	//   ....[0]....
.L_44:
        /*0054*/ 	.word	0x00000100


	//   ....[1]....
        /*0058*/ 	.word	0x00000150


	//   ....[2]....
        /*005c*/ 	.word	0x00000170


	//   ....[3]....
        /*0060*/ 	.word	0x00000190


	//   ....[4]....
        /*0064*/ 	.word	0x000001b0


	//   ....[5]....
        /*0068*/ 	.word	0x00000210


	//----- nvinfo : EIATTR_EXIT_INSTR_OFFSETS
	.align		4
.L_45:
        /*006c*/ 	.byte	0x04, 0x1c
        /*006e*/ 	.short	(.L_47 - .L_46)


	//   ....[0]....
.L_46:
        /*0070*/ 	.word	0x00000250


	//   ....[1]....
        /*0074*/ 	.word	0x000002b0


	//----- nvinfo : EIATTR_MAX_THREADS
	.align		4
.L_47:
        /*0078*/ 	.byte	0x04, 0x05
        /*007a*/ 	.short	(.L_49 - .L_48)
.L_48:
        /*007c*/ 	.word	0x00000040
        /*0080*/ 	.word	0x00000001
        /*0084*/ 	.word	0x00000001


	//----- nvinfo : EIATTR_CRS_STACK_SIZE
	.align		4
.L_49:
        /*0088*/ 	.byte	0x04, 0x1e
        /*008a*/ 	.short	(.L_51 - .L_50)
.L_50:
        /*008c*/ 	.word	0x00000000
.L_51:


//--------------------- .nv.rel.action            --------------------------
	.section	.nv.rel.action,"",@"SHT_CUDA_RELOCINFO"
	.align	8
	.sectionentsize	8
        /*0000*/ 	.byte	0x4b, 0x00, 0x00, 0x00, 0x00, 0x00, 0x00, 0x00, 0x00, 0x02, 0x02, 0x08, 0x10, 0x0a, 0x2f, 0x22
        /* <DEDUP_REMOVED lines=12> */
        /*00d0*/ 	.byte	0x00, 0x00, 0x00, 0x14, 0x2c, 0x00, 0x00, 0x00


//--------------------- .nv.constant0.tvmgen_default_fused_nn_dense_1_kernel --------------------------
	.section	.nv.constant0.tvmgen_default_fused_nn_dense_1_kernel,"a",@progbits
	.align	4
.nv.constant0.tvmgen_default_fused_nn_dense_1_kernel:
	.zero		376


//--------------------- .nv.constant0.tvmgen_default_fused_nn_dense_kernel --------------------------
	.section	.nv.constant0.tvmgen_default_fused_nn_dense_kernel,"a",@progbits
	.align	4
.nv.constant0.tvmgen_default_fused_nn_dense_kernel:
	.zero		376


//--------------------- .text.tvmgen_default_fused_nn_dense_1_kernel --------------------------
	.section	.text.tvmgen_default_fused_nn_dense_1_kernel,"ax",@progbits
	.sectionflags	@"SHF_BARRIERS=1"
	.sectioninfo	@"SHI_REGISTERS=11"
	.align	128
        .global         tvmgen_default_fused_nn_dense_1_kernel
        .type           tvmgen_default_fused_nn_dense_1_kernel,@function
        .size           tvmgen_default_fused_nn_dense_1_kernel,(.L_x_6 - tvmgen_default_fused_nn_dense_1_kernel)
        .other          tvmgen_default_fused_nn_dense_1_kernel,@"STO_CUDA_ENTRY STV_DEFAULT"
tvmgen_default_fused_nn_dense_1_kernel:
.text.tvmgen_default_fused_nn_dense_1_kernel:
[----:B------:R-:W-:-:S02]  /*0000*/  MOV R1, c[0x0][0x28] ;  /* 0x00000a0000017a02 */ /* 0x000fc40000000f00 */
[----:B------:R-:W0:Y:S01]  /*0010*/  S2R R8, SR_TID.X ;  /* 0x0000000000087919 */ /* 0x000e220000002100 */
[----:B------:R-:W-:Y:S01]  /*0020*/  ULDC.64 UR4, c[0x0][0x118] ;  /* 0x0000460000047ab9 */ /* 0x000fe20000000a00 */
[----:B------:R-:W-:Y:S01]  /*0030*/  BSSY B0, `(.L_x_0) ;  /* 0x000000c000007945 */ /* 0x000fe20003800000 */
[----:B------:R-:W-:Y:S02]  /*0040*/  MOV R0, RZ ;  /* 0x000000ff00007202 */ /* 0x000fe40000000f00 */
[----:B0-----:R-:W-:-:S13]  /*0050*/  ISETP.GT.AND P0, PT, R8, 0x4, PT ;  /* 0x000000040800780c */ /* 0x001fda0003f04270 */
[----:B------:R-:W-:Y:S05]  /*0060*/  @P0 BRA `(.L_x_1) ;  /* 0x0000008000000947 */ /* 0x000fea0003800000 */
[----:B------:R-:W0:Y:S01]  /*0070*/  S2R R3, SR_CTAID.X ;  /* 0x0000000000037919 */ /* 0x000e220000002500 */
[----:B------:R-:W-:Y:S01]  /*0080*/  MOV R5, 0x4 ;  /* 0x0000000400057802 */ /* 0x000fe20000000f00 */
[----:B0-----:R-:W-:-:S04]  /*0090*/  IMAD R4, R3, 0x5, R8 ;  /* 0x0000000503047824 */ /* 0x001fc800078e0208 */
[----:B------:R-:W-:-:S04]  /*00a0*/  IMAD.WIDE R2, R8, R5, c[0x0][0x168] ;  /* 0x00005a0008027625 */ /* 0x000fc800078e0205 */
[----:B------:R-:W-:Y:S02]  /*00b0*/  IMAD.WIDE R4, R4, R5, c[0x0][0x170] ;  /* 0x00005c0004047625 */ /* 0x000fe400078e0205 */
[----:B------:R-:W2:Y:S04]  /*00c0*/  LDG.E.CONSTANT R3, [R2.64] ;  /* 0x0000000402037981 */ /* 0x000ea8000c1e9900 */
[----:B------:R-:W2:Y:S02]  /*00d0*/  LDG.E.CONSTANT R0, [R4.64] ;  /* 0x0000000404007981 */ /* 0x000ea4000c1e9900 */
[----:B--2---:R-:W-:-:S02]  /*00e0*/  FFMA R0, R0, R3, RZ ;  /* 0x0000000300007223 */ /* 0x004fc400000000ff */
.L_x_1:
[----:B------:R-:W-:Y:S05]  /*00f0*/  BSYNC B0 ;  /* 0x0000000000007941 */ /* 0x000fea0003800000 */
.L_x_0:
[----:B------:R-:W0:Y:S01]  /*0100*/  SHFL.DOWN PT, R3, R0, 0x10, 0x1f ;  /* 0x0a001f0000037f89 */ /* 0x000e2200000e0000 */
[C---:B------:R-:W-:Y:S02]  /*0110*/  LOP3.LUT P0, RZ, R8.reuse, 0x1f, RZ, 0xc0, !PT ;  /* 0x0000001f08ff7812 */ /* 0x040fe4000780c0ff */
[----:B------:R-:W-:Y:S01]  /*0120*/  ISETP.GT.AND P1, PT, R8, 0x1, PT ;  /* 0x000000010800780c */ /* 0x000fe20003f24270 */
[----:B0-----:R-:W-:-:S10]  /*0130*/  FADD R3, R3, R0 ;  /* 0x0000000003037221 */ /* 0x001fd40000000000 */
[----:B------:R-:W-:Y:S01]  /*0140*/  @!P0 SHF.R.S32.HI R0, RZ, 0x5, R8 ;  /* 0x00000005ff008819 */ /* 0x000fe20000011408 */
[----:B------:R-:W0:Y:S02]  /*0150*/  SHFL.DOWN PT, R2, R3, 0x8, 0x1f ;  /* 0x09001f0003027f89 */ /* 0x000e2400000e0000 */
[----:B0-----:R-:W-:-:S05]  /*0160*/  FADD R2, R3, R2 ;  /* 0x0000000203027221 */ /* 0x001fca0000000000 */
[----:B------:R-:W0:Y:S02]  /*0170*/  SHFL.DOWN PT, R5, R2, 0x4, 0x1f ;  /* 0x08801f0002057f89 */ /* 0x000e2400000e0000 */
[----:B0-----:R-:W-:-:S05]  /*0180*/  FADD R5, R2, R5 ;  /* 0x0000000502057221 */ /* 0x001fca0000000000 */
[----:B------:R-:W0:Y:S02]  /*0190*/  SHFL.DOWN PT, R4, R5, 0x2, 0x1f ;  /* 0x08401f0005047f89 */ /* 0x000e2400000e0000 */
[----:B0-----:R-:W-:-:S05]  /*01a0*/  FADD R4, R5, R4 ;  /* 0x0000000405047221 */ /* 0x001fca0000000000 */
[----:B------:R-:W0:Y:S02]  /*01b0*/  SHFL.DOWN PT, R7, R4, 0x1, 0x1f ;  /* 0x08201f0004077f89 */ /* 0x000e2400000e0000 */
[----:B0-----:R-:W-:-:S05]  /*01c0*/  FADD R7, R4, R7 ;  /* 0x0000000704077221 */ /* 0x001fca0000000000 */
[----:B------:R-:W-:Y:S04]  /*01d0*/  @!P0 STS [R0.X4+0x4], R7 ;  /* 0x0000040700008388 */ /* 0x000fe80000004800 */
[----:B------:R-:W-:Y:S06]  /*01e0*/  BAR.SYNC 0x0 ;  /* 0x0000000000007b1d */ /* 0x000fec0000000000 */
[----:B------:R-:W0:Y:S01]  /*01f0*/  @!P1 LDS R6, [R8.X4+0x4] ;  /* 0x0000040008069984 */ /* 0x000e220000004800 */
[----:B------:R-:W-:-:S03]  /*0200*/  ISETP.NE.AND P0, PT, R8, RZ, PT ;  /* 0x000000ff0800720c */ /* 0x000fc60003f05270 */
[----:B0-----:R-:W0:Y:S02]  /*0210*/  SHFL.DOWN PT, R3, R6, 0x1, 0x1f ;  /* 0x08201f0006037f89 */ /* 0x001e2400000e0000 */
[----:B0-----:R-:W-:-:S08]  /*0220*/  FADD R3, R6, R3 ;  /* 0x0000000306037221 */ /* 0x001fd00000000000 */
[----:B------:R-:W-:Y:S04]  /*0230*/  @!P0 STS [RZ], R3 ;  /* 0x00000003ff008388 */ /* 0x000fe80000000800 */
[----:B------:R-:W-:Y:S06]  /*0240*/  BAR.SYNC 0x0 ;  /* 0x0000000000007b1d */ /* 0x000fec0000000000 */
[----:B------:R-:W-:Y:S05]  /*0250*/  @P0 EXIT ;  /* 0x000000000000094d */ /* 0x000fea0003800000 */
[----:B------:R-:W0:Y:S01]  /*0260*/  LDS R5, [RZ] ;  /* 0x00000000ff057984 */ /* 0x000e220000000800 */
[----:B------:R-:W-:-:S03]  /*0270*/  MOV R3, 0x4 ;  /* 0x0000000400037802 */ /* 0x000fc60000000f00 */
[----:B------:R-:W1:Y:S02]  /*0280*/  S2R R2, SR_CTAID.X ;  /* 0x0000000000027919 */ /* 0x000e640000002500 */
[----:B-1----:R-:W-:-:S05]  /*0290*/  IMAD.WIDE R2, R2, R3, c[0x0][0x160] ;  /* 0x0000580002027625 */ /* 0x002fca00078e0203 */
[----:B0-----:R-:W-:Y:S01]  /*02a0*/  STG.E [R2.64], R5 ;  /* 0x0000000502007986 */ /* 0x001fe2000c101904 */
[----:B------:R-:W-:Y:S05]  /*02b0*/  EXIT ;  /* 0x000000000000794d */ /* 0x000fea0003800000 */
.L_x_2:
[----:B------:R-:W-:-:S00]  /*02c0*/  BRA `(.L_x_2) ;  /* 0xfffffff000007947 */ /* 0x000fc0000383ffff */
[----:B------:R-:W-:-:S00]  /*02d0*/  NOP ;  /* 0x0000000000007918 */ /* 0x000fc00000000000 */
        /* <DEDUP_REMOVED lines=10> */
.L_x_6:


//--------------------- .text.tvmgen_default_fused_nn_dense_kernel --------------------------
	.section	.text.tvmgen_default_fused_nn_dense_kernel,"ax",@progbits
	.sectionflags	@"SHF_BARRIERS=1"
	.sectioninfo	@"SHI_REGISTERS=11"
	.align	128
        .global         tvmgen_default_fused_nn_dense_kernel
        .type           tvmgen_default_fused_nn_dense_kernel,@function
        .size           tvmgen_default_fused_nn_dense_kernel,(.L_x_7 - tvmgen_default_fused_nn_dense_kernel)
        .other          tvmgen_default_fused_nn_dense_kernel,@"STO_CUDA_ENTRY STV_DEFAULT"
tvmgen_default_fused_nn_dense_kernel:
.text.tvmgen_default_fused_nn_dense_kernel:
        /* <DEDUP_REMOVED lines=8> */
[----:B------:R-:W-:Y:S02]  /*0080*/  MOV R5, 0x4 ;  /* 0x0000000400057802 */ /* 0x000fe40000000f00 */
[----:B0-----:R-:W-:-:S03]  /*0090*/  LEA R4, R3, R8, 0x2 ;  /* 0x0000000803047211 */ /* 0x001fc600078e10ff */
[----:B------:R-:W-:-:S04]  /*00a0*/  IMAD.WIDE R2, R8, R5, c[0x0][0x168] ;  /* 0x00005a0008027625 */ /* 0x000fc800078e0205 */
[----:B------:R-:W-:Y:S02]  /*00b0*/  IMAD.WIDE R4, R4, R5, c[0x0][0x170] ;  /* 0x00005c0004047625 */ /* 0x000fe400078e0205 */
[----:B------:R-:W2:Y:S04]  /*00c0*/  LDG.E.CONSTANT R3, [R2.64] ;  /* 0x0000000402037981 */ /* 0x000ea8000c1e9900 */
[----:B------:R-:W2:Y:S02]  /*00d0*/  LDG.E.CONSTANT R0, [R4.64] ;  /* 0x0000000404007981 */ /* 0x000ea4000c1e9900 */
[----:B--2---:R-:W-:-:S02]  /*00e0*/  FFMA R0, R0, R3, RZ ;  /* 0x0000000300007223 */ /* 0x004fc400000000ff */
.L_x_4:
[----:B------:R-:W-:Y:S05]  /*00f0*/  BSYNC B0 ;  /* 0x0000000000007941 */ /* 0x000fea0003800000 */
.L_x_3:
        /* <DEDUP_REMOVED lines=28> */
.L_x_5:
        /* <DEDUP_REMOVED lines=12> */
.L_x_7:


//--------------------- .nv.shared.tvmgen_default_fused_nn_dense_1_kernel --------------------------
	.section	.nv.shared.tvmgen_default_fused_nn_dense_1_kernel,"aw",@nobits
	.align	4
.nv.shared.tvmgen_default_fused_nn_dense_1_kernel:
	.zero		12


//--------------------- .nv.shared.tvmgen_default_fused_nn_dense_kernel --------------------------
	.section	.nv.shared.tvmgen_default_fused_nn_dense_kernel,"aw",@nobits
	.align	4
.nv.shared.tvmgen_default_fused_nn_dense_kernel:
	.zero		12
